//
// Generated by NVIDIA NVVM Compiler
//
// Compiler Build ID: CL-36424714
// Cuda compilation tools, release 13.0, V13.0.88
// Based on NVVM 20.0.0
//

.version 9.0
.target sm_100
.address_size 64

	// .globl	_Z9mm_kernelPfS_S_iii
// _ZZ9mm_kernelPfS_S_iiiE3A_s has been demoted
// _ZZ9mm_kernelPfS_S_iiiE3B_s has been demoted

.visible .entry _Z9mm_kernelPfS_S_iii(
	.param .u64 .ptr .align 1 _Z9mm_kernelPfS_S_iii_param_0,
	.param .u64 .ptr .align 1 _Z9mm_kernelPfS_S_iii_param_1,
	.param .u64 .ptr .align 1 _Z9mm_kernelPfS_S_iii_param_2,
	.param .u32 _Z9mm_kernelPfS_S_iii_param_3,
	.param .u32 _Z9mm_kernelPfS_S_iii_param_4,
	.param .u32 _Z9mm_kernelPfS_S_iii_param_5
)
{
	.reg .pred 	%p<12>;
	.reg .b32 	%r<42>;
	.reg .b32 	%f<111>;
	.reg .b64 	%rd<13>;
	// demoted variable
	.shared .align 4 .b8 _ZZ9mm_kernelPfS_S_iiiE3A_s[4096];
	// demoted variable
	.shared .align 4 .b8 _ZZ9mm_kernelPfS_S_iiiE3B_s[4096];
	ld.param.u64 	%rd3, [_Z9mm_kernelPfS_S_iii_param_0];
	ld.param.u64 	%rd4, [_Z9mm_kernelPfS_S_iii_param_1];
	ld.param.u64 	%rd5, [_Z9mm_kernelPfS_S_iii_param_2];
	ld.param.u32 	%r23, [_Z9mm_kernelPfS_S_iii_param_3];
	ld.param.u32 	%r24, [_Z9mm_kernelPfS_S_iii_param_4];
	ld.param.u32 	%r25, [_Z9mm_kernelPfS_S_iii_param_5];
	mov.u32 	%r26, %ctaid.y;
	mov.u32 	%r27, %ntid.y;
	mov.u32 	%r39, %tid.y;
	mad.lo.s32 	%r2, %r26, %r27, %r39;
	mov.u32 	%r28, %ctaid.x;
	mov.u32 	%r29, %ntid.x;
	mov.u32 	%r37, %tid.x;
	mad.lo.s32 	%r4, %r28, %r29, %r37;
	setp.lt.s32 	%p1, %r24, 1;
	mov.f32 	%f110, 0f00000000;
	@%p1 bra 	$L__BB0_7;
	add.s32 	%r30, %r24, 31;
	shr.u32 	%r31, %r30, 5;
	shl.b32 	%r32, %r39, 7;
	mov.u32 	%r33, _ZZ9mm_kernelPfS_S_iiiE3A_s;
	add.s32 	%r5, %r33, %r32;
	shl.b32 	%r34, %r37, 2;
	add.s32 	%r6, %r5, %r34;
	mov.u32 	%r35, _ZZ9mm_kernelPfS_S_iiiE3B_s;
	add.s32 	%r8, %r35, %r34;
	add.s32 	%r7, %r8, %r32;
	neg.s32 	%r41, %r31;
	mad.lo.s32 	%r40, %r39, %r25, %r4;
	shl.b32 	%r11, %r25, 5;
	mad.lo.s32 	%r38, %r24, %r2, %r37;
	cvta.to.global.u64 	%rd1, %rd3;
	cvta.to.global.u64 	%rd2, %rd4;
	mov.f32 	%f110, 0f00000000;
$L__BB0_2:
	setp.ge.s32 	%p2, %r2, %r23;
	setp.ge.u32 	%p3, %r37, %r24;
	mov.f32 	%f108, 0f00000000;
	or.pred  	%p4, %p2, %p3;
	@%p4 bra 	$L__BB0_4;
	mul.wide.u32 	%rd6, %r38, 4;
	add.s64 	%rd7, %rd1, %rd6;
	ld.global.f32 	%f108, [%rd7];
$L__BB0_4:
	setp.ge.s32 	%p5, %r4, %r25;
	st.shared.f32 	[%r6], %f108;
	setp.ge.u32 	%p6, %r39, %r24;
	mov.f32 	%f109, 0f00000000;
	or.pred  	%p7, %p5, %p6;
	@%p7 bra 	$L__BB0_6;
	mul.wide.u32 	%rd8, %r40, 4;
	add.s64 	%rd9, %rd2, %rd8;
	ld.global.f32 	%f109, [%rd9];
$L__BB0_6:
	st.shared.f32 	[%r7], %f109;
	bar.sync 	0;
	ld.shared.f32 	%f12, [%r5];
	ld.shared.f32 	%f13, [%r8];
	fma.rn.f32 	%f14, %f12, %f13, %f110;
	ld.shared.f32 	%f15, [%r5+4];
	ld.shared.f32 	%f16, [%r8+128];
	fma.rn.f32 	%f17, %f15, %f16, %f14;
	ld.shared.f32 	%f18, [%r5+8];
	ld.shared.f32 	%f19, [%r8+256];
	fma.rn.f32 	%f20, %f18, %f19, %f17;
	ld.shared.f32 	%f21, [%r5+12];
	ld.shared.f32 	%f22, [%r8+384];
	fma.rn.f32 	%f23, %f21, %f22, %f20;
	ld.shared.f32 	%f24, [%r5+16];
	ld.shared.f32 	%f25, [%r8+512];
	fma.rn.f32 	%f26, %f24, %f25, %f23;
	ld.shared.f32 	%f27, [%r5+20];
	ld.shared.f32 	%f28, [%r8+640];
	fma.rn.f32 	%f29, %f27, %f28, %f26;
	ld.shared.f32 	%f30, [%r5+24];
	ld.shared.f32 	%f31, [%r8+768];
	fma.rn.f32 	%f32, %f30, %f31, %f29;
	ld.shared.f32 	%f33, [%r5+28];
	ld.shared.f32 	%f34, [%r8+896];
	fma.rn.f32 	%f35, %f33, %f34, %f32;
	ld.shared.f32 	%f36, [%r5+32];
	ld.shared.f32 	%f37, [%r8+1024];
	fma.rn.f32 	%f38, %f36, %f37, %f35;
	ld.shared.f32 	%f39, [%r5+36];
	ld.shared.f32 	%f40, [%r8+1152];
	fma.rn.f32 	%f41, %f39, %f40, %f38;
	ld.shared.f32 	%f42, [%r5+40];
	ld.shared.f32 	%f43, [%r8+1280];
	fma.rn.f32 	%f44, %f42, %f43, %f41;
	ld.shared.f32 	%f45, [%r5+44];
	ld.shared.f32 	%f46, [%r8+1408];
	fma.rn.f32 	%f47, %f45, %f46, %f44;
	ld.shared.f32 	%f48, [%r5+48];
	ld.shared.f32 	%f49, [%r8+1536];
	fma.rn.f32 	%f50, %f48, %f49, %f47;
	ld.shared.f32 	%f51, [%r5+52];
	ld.shared.f32 	%f52, [%r8+1664];
	fma.rn.f32 	%f53, %f51, %f52, %f50;
	ld.shared.f32 	%f54, [%r5+56];
	ld.shared.f32 	%f55, [%r8+1792];
	fma.rn.f32 	%f56, %f54, %f55, %f53;
	ld.shared.f32 	%f57, [%r5+60];
	ld.shared.f32 	%f58, [%r8+1920];
	fma.rn.f32 	%f59, %f57, %f58, %f56;
	ld.shared.f32 	%f60, [%r5+64];
	ld.shared.f32 	%f61, [%r8+2048];
	fma.rn.f32 	%f62, %f60, %f61, %f59;
	ld.shared.f32 	%f63, [%r5+68];
	ld.shared.f32 	%f64, [%r8+2176];
	fma.rn.f32 	%f65, %f63, %f64, %f62;
	ld.shared.f32 	%f66, [%r5+72];
	ld.shared.f32 	%f67, [%r8+2304];
	fma.rn.f32 	%f68, %f66, %f67, %f65;
	ld.shared.f32 	%f69, [%r5+76];
	ld.shared.f32 	%f70, [%r8+2432];
	fma.rn.f32 	%f71, %f69, %f70, %f68;
	ld.shared.f32 	%f72, [%r5+80];
	ld.shared.f32 	%f73, [%r8+2560];
	fma.rn.f32 	%f74, %f72, %f73, %f71;
	ld.shared.f32 	%f75, [%r5+84];
	ld.shared.f32 	%f76, [%r8+2688];
	fma.rn.f32 	%f77, %f75, %f76, %f74;
	ld.shared.f32 	%f78, [%r5+88];
	ld.shared.f32 	%f79, [%r8+2816];
	fma.rn.f32 	%f80, %f78, %f79, %f77;
	ld.shared.f32 	%f81, [%r5+92];
	ld.shared.f32 	%f82, [%r8+2944];
	fma.rn.f32 	%f83, %f81, %f82, %f80;
	ld.shared.f32 	%f84, [%r5+96];
	ld.shared.f32 	%f85, [%r8+3072];
	fma.rn.f32 	%f86, %f84, %f85, %f83;
	ld.shared.f32 	%f87, [%r5+100];
	ld.shared.f32 	%f88, [%r8+3200];
	fma.rn.f32 	%f89, %f87, %f88, %f86;
	ld.shared.f32 	%f90, [%r5+104];
	ld.shared.f32 	%f91, [%r8+3328];
	fma.rn.f32 	%f92, %f90, %f91, %f89;
	ld.shared.f32 	%f93, [%r5+108];
	ld.shared.f32 	%f94, [%r8+3456];
	fma.rn.f32 	%f95, %f93, %f94, %f92;
	ld.shared.f32 	%f96, [%r5+112];
	ld.shared.f32 	%f97, [%r8+3584];
	fma.rn.f32 	%f98, %f96, %f97, %f95;
	ld.shared.f32 	%f99, [%r5+116];
	ld.shared.f32 	%f100, [%r8+3712];
	fma.rn.f32 	%f101, %f99, %f100, %f98;
	ld.shared.f32 	%f102, [%r5+120];
	ld.shared.f32 	%f103, [%r8+3840];
	fma.rn.f32 	%f104, %f102, %f103, %f101;
	ld.shared.f32 	%f105, [%r5+124];
	ld.shared.f32 	%f106, [%r8+3968];
	fma.rn.f32 	%f110, %f105, %f106, %f104;
	bar.sync 	0;
	add.s32 	%r41, %r41, 1;
	setp.ne.s32 	%p8, %r41, 0;
	add.s32 	%r40, %r40, %r11;
	add.s32 	%r39, %r39, 32;
	add.s32 	%r38, %r38, 32;
	add.s32 	%r37, %r37, 32;
	@%p8 bra 	$L__BB0_2;
$L__BB0_7:
	setp.ge.s32 	%p9, %r2, %r23;
	setp.ge.s32 	%p10, %r4, %r25;
	or.pred  	%p11, %p9, %p10;
	@%p11 bra 	$L__BB0_9;
	mad.lo.s32 	%r36, %r25, %r2, %r4;
	cvta.to.global.u64 	%rd10, %rd5;
	mul.wide.s32 	%rd11, %r36, 4;
	add.s64 	%rd12, %rd10, %rd11;
	st.global.f32 	[%rd12], %f110;
$L__BB0_9:
	ret;

}


// ===== COMPILED SASS (sm_100) =====

	.target	sm_100

	.elftype	@"ET_EXEC"


//--------------------- .note.nv.tkinfo           --------------------------
	.section	.note.nv.tkinfo,"",@"SHT_NOTE"
	.sectionflags	@"SHF_NOTE_NV_TKINFO"
	.tkinfo
        /*0018*/ 	.word	0x00000002
        /*0030*/ 	.string	""
        /*0030*/ 	.string	"ptxas"
        /*0030*/ 	.string	"Cuda compilation tools, release 13.0, V13.0.88"
        /*0030*/ 	.string	"Build cuda_13.0.r13.0/compiler.36424714_0"
        /*0030*/ 	.string	"-arch sm_100 -m 64 "



//--------------------- .note.nv.cuinfo           --------------------------
	.section	.note.nv.cuinfo,"",@"SHT_NOTE"
	.sectionflags	@"SHF_NOTE_NV_CUINFO"
        /*0018*/ 	.short	0x0002
        /*001a*/ 	.short	0x0064
        /*001c*/ 	.short	0x0082
	.zero		2


//--------------------- .nv.info                  --------------------------
	.section	.nv.info,"",@"SHT_CUDA_INFO"
	.align	4


	//----- nvinfo : EIATTR_REGCOUNT
	.align		4
        /*0000*/ 	.byte	0x04, 0x2f
        /*0002*/ 	.short	(.L_1 - .L_0)
	.align		4
.L_0:
        /*0004*/ 	.word	index@(_Z9mm_kernelPfS_S_iii)
        /*0008*/ 	.word	0x00000020


	//----- nvinfo : EIATTR_FRAME_SIZE
	.align		4
.L_1:
        /*000c*/ 	.byte	0x04, 0x11
        /*000e*/ 	.short	(.L_3 - .L_2)
	.align		4
.L_2:
        /*0010*/ 	.word	index@(_Z9mm_kernelPfS_S_iii)
        /*0014*/ 	.word	0x00000000


	//----- nvinfo : EIATTR_MIN_STACK_SIZE
	.align		4
.L_3:
        /*0018*/ 	.byte	0x04, 0x12
        /*001a*/ 	.short	(.L_5 - .L_4)
	.align		4
.L_4:
        /*001c*/ 	.word	index@(_Z9mm_kernelPfS_S_iii)
        /*0020*/ 	.word	0x00000000
.L_5:


//--------------------- .nv.compat                --------------------------
	.section	.nv.compat,"",@"SHT_CUDA_COMPAT_INFO"
	.align	4
        /*0000*/ 	.byte	0x02, 0x09, 0x00, 0x00, 0x02, 0x02, 0x01, 0x00, 0x02, 0x05, 0x05, 0x00, 0x03, 0x07, 0x01, 0x01
        /*0010*/ 	.byte	0x02, 0x03, 0x00, 0x00, 0x02, 0x06, 0x01, 0x00, 0x04, 0x0b, 0x08, 0x00, 0x09, 0x00, 0x00, 0x00
        /*0020*/ 	.byte	0x00, 0x00, 0x00, 0x00


//--------------------- .nv.info._Z9mm_kernelPfS_S_iii --------------------------
	.section	.nv.info._Z9mm_kernelPfS_S_iii,"",@"SHT_CUDA_INFO"
	.sectionflags	@""
	.align	4


	//----- nvinfo : EIATTR_CUDA_API_VERSION
	.align		4
        /*0000*/ 	.byte	0x04, 0x37
        /*0002*/ 	.short	(.L_7 - .L_6)
.L_6:
        /*0004*/ 	.word	0x00000082


	//----- nvinfo : EIATTR_KPARAM_INFO
	.align		4
.L_7:
        /*0008*/ 	.byte	0x04, 0x17
        /*000a*/ 	.short	(.L_9 - .L_8)
.L_8:
        /*000c*/ 	.word	0x00000000
        /*0010*/ 	.short	0x0005
        /*0012*/ 	.short	0x0020
        /*0014*/ 	.byte	0x00, 0xf0, 0x11, 0x00


	//----- nvinfo : EIATTR_KPARAM_INFO
	.align		4
.L_9:
        /*0018*/ 	.byte	0x04, 0x17
        /*001a*/ 	.short	(.L_11 - .L_10)
.L_10:
        /*001c*/ 	.word	0x00000000
        /*0020*/ 	.short	0x0004
        /*0022*/ 	.short	0x001c
        /*0024*/ 	.byte	0x00, 0xf0, 0x11, 0x00


	//----- nvinfo : EIATTR_KPARAM_INFO
	.align		4
.L_11:
        /*0028*/ 	.byte	0x04, 0x17
        /*002a*/ 	.short	(.L_13 - .L_12)
.L_12:
        /*002c*/ 	.word	0x00000000
        /*0030*/ 	.short	0x0003
        /*0032*/ 	.short	0x0018
        /*0034*/ 	.byte	0x00, 0xf0, 0x11, 0x00


	//----- nvinfo : EIATTR_KPARAM_INFO
	.align		4
.L_13:
        /*0038*/ 	.byte	0x04, 0x17
        /*003a*/ 	.short	(.L_15 - .L_14)
.L_14:
        /*003c*/ 	.word	0x00000000
        /*0040*/ 	.short	0x0002
        /*0042*/ 	.short	0x0010
        /*0044*/ 	.byte	0x00, 0xf5, 0x21, 0x00


	//----- nvinfo : EIATTR_KPARAM_INFO
	.align		4
.L_15:
        /*0048*/ 	.byte	0x04, 0x17
        /*004a*/ 	.short	(.L_17 - .L_16)
.L_16:
        /*004c*/ 	.word	0x00000000
        /*0050*/ 	.short	0x0001
        /*0052*/ 	.short	0x0008
        /*0054*/ 	.byte	0x00, 0xf5, 0x21, 0x00


	//----- nvinfo : EIATTR_KPARAM_INFO
	.align		4
.L_17:
        /*0058*/ 	.byte	0x04, 0x17
        /*005a*/ 	.short	(.L_19 - .L_18)
.L_18:
        /*005c*/ 	.word	0x00000000
        /*0060*/ 	.short	0x0000
        /*0062*/ 	.short	0x0000
        /*0064*/ 	.byte	0x00, 0xf5, 0x21, 0x00


	//----- nvinfo : EIATTR_SPARSE_MMA_MASK
	.align		4
.L_19:
        /*0068*/ 	.byte	0x03, 0x50
        /*006a*/ 	.short	0x0000


	//----- nvinfo : EIATTR_MAXREG_COUNT
	.align		4
        /*006c*/ 	.byte	0x03, 0x1b
        /*006e*/ 	.short	0x00ff


	//----- nvinfo : EIATTR_NUM_BARRIERS
	.align		4
        /*0070*/ 	.byte	0x02, 0x4c
        /*0072*/ 	.byte	0x01
	.zero		1


	//----- nvinfo : EIATTR_MERCURY_ISA_VERSION
	.align		4
        /*0074*/ 	.byte	0x03, 0x5f
        /*0076*/ 	.short	0x0101


	//----- nvinfo : EIATTR_VRC_CTA_INIT_COUNT
	.align		4
        /*0078*/ 	.byte	0x02, 0x4a
	.zero		1
	.zero		1


	//----- nvinfo : EIATTR_EXIT_INSTR_OFFSETS
	.align		4
        /*007c*/ 	.byte	0x04, 0x1c
        /*007e*/ 	.short	(.L_21 - .L_20)


	//   ....[0]....
.L_20:
        /*0080*/ 	.word	0x00000830


	//   ....[1]....
        /*0084*/ 	.word	0x00000880


	//----- nvinfo : EIATTR_CBANK_PARAM_SIZE
	.align		4
.L_21:
        /*0088*/ 	.byte	0x03, 0x19
        /*008a*/ 	.short	0x0024


	//----- nvinfo : EIATTR_PARAM_CBANK
	.align		4
        /*008c*/ 	.byte	0x04, 0x0a
        /*008e*/ 	.short	(.L_23 - .L_22)
	.align		4
.L_22:
        /*0090*/ 	.word	index@(.nv.constant0._Z9mm_kernelPfS_S_iii)
        /*0094*/ 	.short	0x0380
        /*0096*/ 	.short	0x0024


	//----- nvinfo : EIATTR_SW_WAR
	.align		4
.L_23:
        /*0098*/ 	.byte	0x04, 0x36
        /*009a*/ 	.short	(.L_25 - .L_24)
.L_24:
        /*009c*/ 	.word	0x00000008
.L_25:


//--------------------- .nv.callgraph             --------------------------
	.section	.nv.callgraph,"",@"SHT_CUDA_CALLGRAPH"
	.align	4
	.sectionentsize	8
	.align		4
        /*0000*/ 	.word	0x00000000
	.align		4
        /*0004*/ 	.word	0xffffffff
	.align		4
        /*0008*/ 	.word	0x00000000
	.align		4
        /*000c*/ 	.word	0xfffffffe
	.align		4
        /*0010*/ 	.word	0x00000000
	.align		4
        /*0014*/ 	.word	0xfffffffd
	.align		4
        /*0018*/ 	.word	0x00000000
	.align		4
        /*001c*/ 	.word	0xfffffffc


//--------------------- .text._Z9mm_kernelPfS_S_iii --------------------------
	.section	.text._Z9mm_kernelPfS_S_iii,"ax",@progbits
	.align	128
        .global         _Z9mm_kernelPfS_S_iii
        .type           _Z9mm_kernelPfS_S_iii,@function
        .size           _Z9mm_kernelPfS_S_iii,(.L_x_3 - _Z9mm_kernelPfS_S_iii)
        .other          _Z9mm_kernelPfS_S_iii,@"STO_CUDA_ENTRY STV_DEFAULT"
_Z9mm_kernelPfS_S_iii:
.text._Z9mm_kernelPfS_S_iii:
[----:B------:R-:W-:Y:S01]  /*0000*/  LDC R1, c[0x0][0x37c] ;  /* 0x0000df00ff017b82 */ /* 0x000fe20000000800 */
[----:B------:R-:W0:Y:S01]  /*0010*/  S2R R17, SR_TID.Y ;  /* 0x0000000000117919 */ /* 0x000e220000002200 */
[----:B------:R-:W1:Y:S06]  /*0020*/  LDCU UR10, c[0x0][0x39c] ;  /* 0x00007380ff0a77ac */ /* 0x000e6c0008000800 */
[----:B------:R-:W0:Y:S01]  /*0030*/  LDC R19, c[0x0][0x364] ;  /* 0x0000d900ff137b82 */ /* 0x000e220000000800 */
[----:B------:R-:W-:Y:S01]  /*0040*/  HFMA2 R21, -RZ, RZ, 0, 0 ;  /* 0x00000000ff157431 */ /* 0x000fe200000001ff */
[----:B------:R-:W2:Y:S01]  /*0050*/  S2R R16, SR_TID.X ;  /* 0x0000000000107919 */ /* 0x000ea20000002100 */
[----:B------:R-:W3:Y:S01]  /*0060*/  LDCU UR14, c[0x0][0x3a0] ;  /* 0x00007400ff0e77ac */ /* 0x000ee20008000800 */
[----:B------:R-:W4:Y:S04]  /*0070*/  LDCU.64 UR8, c[0x0][0x358] ;  /* 0x00006b00ff0877ac */ /* 0x000f280008000a00 */
[----:B------:R-:W0:Y:S08]  /*0080*/  S2UR UR4, SR_CTAID.Y ;  /* 0x00000000000479c3 */ /* 0x000e300000002600 */
[----:B------:R-:W2:Y:S01]  /*0090*/  S2UR UR5, SR_CTAID.X ;  /* 0x00000000000579c3 */ /* 0x000ea20000002500 */
[----:B-1----:R-:W-:-:S07]  /*00a0*/  UISETP.GE.AND UP0, UPT, UR10, 0x1, UPT ;  /* 0x000000010a00788c */ /* 0x002fce000bf06270 */
[----:B------:R-:W2:Y:S01]  /*00b0*/  LDC R18, c[0x0][0x360] ;  /* 0x0000d800ff127b82 */ /* 0x000ea20000000800 */
[----:B0-----:R-:W-:Y:S02]  /*00c0*/  IMAD R19, R19, UR4, R17 ;  /* 0x0000000413137c24 */ /* 0x001fe4000f8e0211 */
[----:B--2---:R-:W-:Y:S01]  /*00d0*/  IMAD R18, R18, UR5, R16 ;  /* 0x0000000512127c24 */ /* 0x004fe2000f8e0210 */
[----:B---34-:R-:W-:Y:S06]  /*00e0*/  BRA.U !UP0, `(.L_x_0) ;  /* 0x0000000508c47547 */ /* 0x018fec000b800000 */
[----:B------:R-:W0:Y:S01]  /*00f0*/  S2UR UR7, SR_CgaCtaId ;  /* 0x00000000000779c3 */ /* 0x000e220000008800 */
[----:B------:R-:W1:Y:S01]  /*0100*/  LDCU UR11, c[0x0][0x3a0] ;  /* 0x00007400ff0b77ac */ /* 0x000e620008000800 */
[----:B------:R-:W-:Y:S01]  /*0110*/  MOV R21, RZ ;  /* 0x000000ff00157202 */ /* 0x000fe20000000f00 */
[----:B------:R-:W-:Y:S01]  /*0120*/  IMAD R6, R19, UR10, R16 ;  /* 0x0000000a13067c24 */ /* 0x000fe2000f8e0210 */
[----:B------:R-:W-:Y:S01]  /*0130*/  UMOV UR5, 0x400 ;  /* 0x0000040000057882 */ /* 0x000fe20000000000 */
[----:B------:R-:W-:-:S03]  /*0140*/  UIADD3 UR4, UPT, UPT, UR10, 0x1f, URZ ;  /* 0x0000001f0a047890 */ /* 0x000fc6000fffe0ff */
[----:B------:R-:W2:Y:S01]  /*0150*/  LDC R0, c[0x0][0x3a0] ;  /* 0x0000e800ff007b82 */ /* 0x000ea20000000800 */
[----:B------:R-:W-:Y:S02]  /*0160*/  UIADD3 UR6, UPT, UPT, UR5, 0x1000, URZ ;  /* 0x0000100005067890 */ /* 0x000fe4000fffe0ff */
[----:B------:R-:W-:Y:S01]  /*0170*/  USHF.R.U32.HI UR4, URZ, 0x5, UR4 ;  /* 0x00000005ff047899 */ /* 0x000fe20008011604 */
[----:B------:R-:W3:Y:S03]  /*0180*/  LDCU.64 UR12, c[0x0][0x398] ;  /* 0x00007300ff0c77ac */ /* 0x000ee60008000a00 */
[----:B------:R-:W-:Y:S01]  /*0190*/  UIADD3 UR4, UPT, UPT, -UR4, URZ, URZ ;  /* 0x000000ff04047290 */ /* 0x000fe2000fffe1ff */
[----:B-1----:R-:W-:Y:S01]  /*01a0*/  IMAD R7, R17, UR11, R18 ;  /* 0x0000000b11077c24 */ /* 0x002fe2000f8e0212 */
[----:B0-----:R-:W-:Y:S02]  /*01b0*/  ULEA UR5, UR7, UR5, 0x18 ;  /* 0x0000000507057291 */ /* 0x001fe4000f8ec0ff */
[----:B------:R-:W-:-:S04]  /*01c0*/  ULEA UR6, UR7, UR6, 0x18 ;  /* 0x0000000607067291 */ /* 0x000fc8000f8ec0ff */
[C---:B------:R-:W-:Y:S02]  /*01d0*/  LEA R5, R17.reuse, UR5, 0x7 ;  /* 0x0000000511057c11 */ /* 0x040fe4000f8e38ff */
[C---:B------:R-:W-:Y:S02]  /*01e0*/  LEA R2, R16.reuse, UR6, 0x2 ;  /* 0x0000000610027c11 */ /* 0x040fe4000f8e10ff */
[----:B------:R-:W-:Y:S02]  /*01f0*/  LEA R4, R16, R5, 0x2 ;  /* 0x0000000510047211 */ /* 0x000fe400078e10ff */
[----:B---3--:R-:W-:-:S07]  /*0200*/  LEA R3, R17, R2, 0x7 ;  /* 0x0000000211037211 */ /* 0x008fce00078e38ff */
.L_x_1:
[----:B------:R-:W-:Y:S01]  /*0210*/  ISETP.GE.U32.AND P1, PT, R16, UR13, PT ;  /* 0x0000000d10007c0c */ /* 0x000fe2000bf26070 */
[----:B------:R-:W-:Y:S01]  /*0220*/  HFMA2 R24, -RZ, RZ, 0, 0 ;  /* 0x00000000ff187431 */ /* 0x000fe200000001ff */
[----:B------:R-:W-:Y:S02]  /*0230*/  ISETP.GE.U32.AND P0, PT, R17, UR13, PT ;  /* 0x0000000d11007c0c */ /* 0x000fe4000bf06070 */
[----:B------:R-:W-:Y:S02]  /*0240*/  ISETP.GE.OR P1, PT, R19, UR12, P1 ;  /* 0x0000000c13007c0c */ /* 0x000fe40008f26670 */
[----:B--2---:R-:W-:Y:S02]  /*0250*/  ISETP.GE.OR P0, PT, R18, R0, P0 ;  /* 0x000000001200720c */ /* 0x004fe40000706670 */
[----:B------:R-:W-:-:S09]  /*0260*/  MOV R29, RZ ;  /* 0x000000ff001d7202 */ /* 0x000fd20000000f00 */
[----:B------:R-:W0:Y:S08]  /*0270*/  @!P1 LDC.64 R10, c[0x0][0x380] ;  /* 0x0000e000ff0a9b82 */ /* 0x000e300000000a00 */
[----:B------:R-:W1:Y:S01]  /*0280*/  @!P0 LDC.64 R8, c[0x0][0x388] ;  /* 0x0000e200ff088b82 */ /* 0x000e620000000a00 */
[----:B0-----:R-:W-:-:S05]  /*0290*/  @!P1 IMAD.WIDE.U32 R10, R6, 0x4, R10 ;  /* 0x00000004060a9825 */ /* 0x001fca00078e000a */
[----:B------:R-:W2:Y:S01]  /*02a0*/  @!P1 LDG.E R29, desc[UR8][R10.64] ;  /* 0x000000080a1d9981 */ /* 0x000ea2000c1e1900 */
[----:B-1----:R-:W-:-:S05]  /*02b0*/  @!P0 IMAD.WIDE.U32 R22, R7, 0x4, R8 ;  /* 0x0000000407168825 */ /* 0x002fca00078e0008 */
[----:B------:R-:W3:Y:S01]  /*02c0*/  @!P0 LDG.E R24, desc[UR8][R22.64] ;  /* 0x0000000816188981 */ /* 0x000ee2000c1e1900 */
[----:B------:R-:W-:-:S04]  /*02d0*/  UIADD3 UR4, UPT, UPT, UR4, 0x1, URZ ;  /* 0x0000000104047890 */ /* 0x000fc8000fffe0ff */
[----:B------:R-:W-:Y:S01]  /*02e0*/  UISETP.NE.AND UP0, UPT, UR4, URZ, UPT ;  /* 0x000000ff0400728c */ /* 0x000fe2000bf05270 */
[----:B------:R-:W-:Y:S01]  /*02f0*/  IADD3 R17, PT, PT, R17, 0x20, RZ ;  /* 0x0000002011117810 */ /* 0x000fe20007ffe0ff */
[----:B--2---:R-:W-:Y:S04]  /*0300*/  STS [R4], R29 ;  /* 0x0000001d04007388 */ /* 0x004fe80000000800 */
[----:B---3--:R-:W-:Y:S01]  /*0310*/  STS [R3], R24 ;  /* 0x0000001803007388 */ /* 0x008fe20000000800 */
[----:B------:R-:W-:Y:S06]  /*0320*/  BAR.SYNC.DEFER_BLOCKING 0x0 ;  /* 0x0000000000007b1d */ /* 0x000fec0000010000 */
[----:B------:R-:W-:Y:S04]  /*0330*/  LDS R28, [R2] ;  /* 0x00000000021c7984 */ /* 0x000fe80000000800 */
[----:B------:R-:W0:Y:S04]  /*0340*/  LDS.128 R12, [R5] ;  /* 0x00000000050c7984 */ /* 0x000e280000000c00 */
[----:B------:R-:W1:Y:S04]  /*0350*/  LDS R23, [R2+0x80] ;  /* 0x0000800002177984 */ /* 0x000e680000000800 */
[----:B------:R-:W2:Y:S04]  /*0360*/  LDS R27, [R2+0x100] ;  /* 0x00010000021b7984 */ /* 0x000ea80000000800 */
[----:B------:R-:W3:Y:S04]  /*0370*/  LDS R26, [R2+0x180] ;  /* 0x00018000021a7984 */ /* 0x000ee80000000800 */
[----:B------:R-:W-:Y:S04]  /*0380*/  LDS R25, [R2+0x200] ;  /* 0x0002000002197984 */ /* 0x000fe80000000800 */
[----:B------:R-:W4:Y:S04]  /*0390*/  LDS.128 R8, [R5+0x10] ;  /* 0x0000100005087984 */ /* 0x000f280000000c00 */
[----:B------:R-:W5:Y:S04]  /*03a0*/  LDS R20, [R2+0x280] ;  /* 0x0002800002147984 */ /* 0x000f680000000800 */
[----:B------:R-:W-:Y:S04]  /*03b0*/  LDS R24, [R2+0x380] ;  /* 0x0003800002187984 */ /* 0x000fe80000000800 */
[----:B------:R-:W-:Y:S01]  /*03c0*/  LDS R22, [R2+0x480] ;  /* 0x0004800002167984 */ /* 0x000fe20000000800 */
[----:B0-----:R-:W-:-:S03]  /*03d0*/  FFMA R12, R12, R28, R21 ;  /* 0x0000001c0c0c7223 */ /* 0x001fc60000000015 */
[----:B------:R-:W0:Y:S01]  /*03e0*/  LDS R21, [R2+0x300] ;  /* 0x0003000002157984 */ /* 0x000e220000000800 */
[----:B-1----:R-:W-:-:S03]  /*03f0*/  FFMA R12, R23, R13, R12 ;  /* 0x0000000d170c7223 */ /* 0x002fc6000000000c */
[----:B------:R-:W-:Y:S01]  /*0400*/  LDS R23, [R2+0x400] ;  /* 0x0004000002177984 */ /* 0x000fe20000000800 */
[----:B--2---:R-:W-:-:S04]  /*0410*/  FFMA R27, R27, R14, R12 ;  /* 0x0000000e1b1b7223 */ /* 0x004fc8000000000c */
[----:B---3--:R-:W-:Y:S02]  /*0420*/  FFMA R27, R26, R15, R27 ;  /* 0x0000000f1a1b7223 */ /* 0x008fe4000000001b */
[----:B------:R-:W1:Y:S04]  /*0430*/  LDS.128 R12, [R5+0x20] ;  /* 0x00002000050c7984 */ /* 0x000e680000000c00 */
[----:B------:R-:W-:Y:S01]  /*0440*/  LDS R26, [R2+0x580] ;  /* 0x00058000021a7984 */ /* 0x000fe20000000800 */
[----:B----4-:R-:W-:-:S03]  /*0450*/  FFMA R27, R8, R25, R27 ;  /* 0x00000019081b7223 */ /* 0x010fc6000000001b */
[----:B------:R-:W2:Y:S01]  /*0460*/  LDS R25, [R2+0x500] ;  /* 0x0005000002197984 */ /* 0x000ea20000000800 */
[----:B-----5:R-:W-:-:S04]  /*0470*/  FFMA R20, R20, R9, R27 ;  /* 0x0000000914147223 */ /* 0x020fc8000000001b */
[----:B0-----:R-:W-:Y:S02]  /*0480*/  FFMA R21, R21, R10, R20 ;  /* 0x0000000a15157223 */ /* 0x001fe40000000014 */
[----:B------:R-:W-:Y:S02]  /*0490*/  LDS R20, [R2+0x680] ;  /* 0x0006800002147984 */ /* 0x000fe40000000800 */
[----:B------:R-:W-:Y:S02]  /*04a0*/  FFMA R27, R24, R11, R21 ;  /* 0x0000000b181b7223 */ /* 0x000fe40000000015 */
[----:B------:R-:W-:Y:S04]  /*04b0*/  LDS R21, [R2+0x600] ;  /* 0x0006000002157984 */ /* 0x000fe80000000800 */
[----:B------:R-:W0:Y:S01]  /*04c0*/  LDS.128 R8, [R5+0x30] ;  /* 0x0000300005087984 */ /* 0x000e220000000c00 */
[----:B-1----:R-:W-:-:S03]  /*04d0*/  FFMA R27, R12, R23, R27 ;  /* 0x000000170c1b7223 */ /* 0x002fc6000000001b */
[----:B------:R-:W1:Y:S01]  /*04e0*/  LDS R23, [R2+0x700] ;  /* 0x0007000002177984 */ /* 0x000e620000000800 */
[----:B------:R-:W-:-:S03]  /*04f0*/  FFMA R22, R22, R13, R27 ;  /* 0x0000000d16167223 */ /* 0x000fc6000000001b */
[----:B------:R-:W3:Y:S01]  /*0500*/  LDS R24, [R2+0x780] ;  /* 0x0007800002187984 */ /* 0x000ee20000000800 */
[----:B--2---:R-:W-:-:S03]  /*0510*/  FFMA R25, R25, R14, R22 ;  /* 0x0000000e19197223 */ /* 0x004fc60000000016 */
[----:B------:R-:W-:Y:S01]  /*0520*/  LDS R22, [R2+0x880] ;  /* 0x0008800002167984 */ /* 0x000fe20000000800 */
[----:B------:R-:W-:-:S03]  /*0530*/  FFMA R27, R26, R15, R25 ;  /* 0x0000000f1a1b7223 */ /* 0x000fc60000000019 */
[----:B------:R-:W-:Y:S04]  /*0540*/  LDS R25, [R2+0x800] ;  /* 0x0008000002197984 */ /* 0x000fe80000000800 */
[----:B------:R-:W2:Y:S04]  /*0550*/  LDS.128 R12, [R5+0x40] ;  /* 0x00004000050c7984 */ /* 0x000ea80000000c00 */
[----:B------:R-:W-:Y:S01]  /*0560*/  LDS R26, [R2+0x980] ;  /* 0x00098000021a7984 */ /* 0x000fe20000000800 */
[----:B0-----:R-:W-:-:S03]  /*0570*/  FFMA R27, R8, R21, R27 ;  /* 0x00000015081b7223 */ /* 0x001fc6000000001b */
[----:B------:R-:W0:Y:S01]  /*0580*/  LDS R21, [R2+0x900] ;  /* 0x0009000002157984 */ /* 0x000e220000000800 */
[----:B------:R-:W-:-:S04]  /*0590*/  FFMA R20, R20, R9, R27 ;  /* 0x0000000914147223 */ /* 0x000fc8000000001b */
[----:B-1----:R-:W-:Y:S02]  /*05a0*/  FFMA R23, R23, R10, R20 ;  /* 0x0000000a17177223 */ /* 0x002fe40000000014 */
[----:B------:R-:W-:Y:S02]  /*05b0*/  LDS R20, [R2+0xa80] ;  /* 0x000a800002147984 */ /* 0x000fe40000000800 */
[----:B---3--:R-:W-:Y:S02]  /*05c0*/  FFMA R27, R24, R11, R23 ;  /* 0x0000000b181b7223 */ /* 0x008fe40000000017 */
[----:B------:R-:W-:Y:S04]  /*05d0*/  LDS R23, [R2+0xa00] ;  /* 0x000a000002177984 */ /* 0x000fe80000000800 */
[----:B------:R-:W1:Y:S01]  /*05e0*/  LDS.128 R8, [R5+0x50] ;  /* 0x0000500005087984 */ /* 0x000e620000000c00 */
[----:B--2---:R-:W-:-:S03]  /*05f0*/  FFMA R27, R12, R25, R27 ;  /* 0x000000190c1b7223 */ /* 0x004fc6000000001b */
[----:B------:R-:W2:Y:S01]  /*0600*/  LDS R25, [R2+0xb00] ;  /* 0x000b000002197984 */ /* 0x000ea20000000800 */
[----:B------:R-:W-:-:S03]  /*0610*/  FFMA R12, R22, R13, R27 ;  /* 0x0000000d160c7223 */ /* 0x000fc6000000001b */
[----:B------:R-:W3:Y:S04]  /*0620*/  LDS R22, [R2+0xb80] ;  /* 0x000b800002167984 */ /* 0x000ee80000000800 */
[----:B------:R-:W-:Y:S01]  /*0630*/  LDS R24, [R2+0xc80] ;  /* 0x000c800002187984 */ /* 0x000fe20000000800 */
[----:B0-----:R-:W-:-:S04]  /*0640*/  FFMA R21, R21, R14, R12 ;  /* 0x0000000e15157223 */ /* 0x001fc8000000000c */
[----:B------:R-:W-:Y:S02]  /*0650*/  FFMA R27, R26, R15, R21 ;  /* 0x0000000f1a1b7223 */ /* 0x000fe40000000015 */
[----:B------:R-:W-:Y:S04]  /*0660*/  LDS R21, [R2+0xc00] ;  /* 0x000c000002157984 */ /* 0x000fe80000000800 */
[----:B------:R-:W0:Y:S01]  /*0670*/  LDS.128 R12, [R5+0x60] ;  /* 0x00006000050c7984 */ /* 0x000e220000000c00 */
[----:B-1----:R-:W-:-:S04]  /*0680*/  FFMA R23, R8, R23, R27 ;  /* 0x0000001708177223 */ /* 0x002fc8000000001b */
[----:B------:R-:W-:Y:S02]  /*0690*/  FFMA R20, R20, R9, R23 ;  /* 0x0000000914147223 */ /* 0x000fe40000000017 */
[----:B------:R-:W1:Y:S02]  /*06a0*/  LDS R23, [R2+0xd00] ;  /* 0x000d000002177984 */ /* 0x000e640000000800 */
[----:B--2---:R-:W-:Y:S02]  /*06b0*/  FFMA R25, R25, R10, R20 ;  /* 0x0000000a19197223 */ /* 0x004fe40000000014 */
[----:B------:R-:W2:Y:S02]  /*06c0*/  LDS R20, [R2+0xd80] ;  /* 0x000d800002147984 */ /* 0x000ea40000000800 */
[----:B---3--:R-:W-:Y:S02]  /*06d0*/  FFMA R27, R22, R11, R25 ;  /* 0x0000000b161b7223 */ /* 0x008fe40000000019 */
[----:B------:R-:W-:Y:S04]  /*06e0*/  LDS R25, [R2+0xe00] ;  /* 0x000e000002197984 */ /* 0x000fe80000000800 */
[----:B------:R-:W3:Y:S04]  /*06f0*/  LDS.128 R8, [R5+0x70] ;  /* 0x0000700005087984 */ /* 0x000ee80000000c00 */
[----:B------:R-:W4:Y:S01]  /*0700*/  LDS R22, [R2+0xe80] ;  /* 0x000e800002167984 */ /* 0x000f220000000800 */
[----:B0-----:R-:W-:-:S03]  /*0710*/  FFMA R27, R12, R21, R27 ;  /* 0x000000150c1b7223 */ /* 0x001fc6000000001b */
[----:B------:R-:W0:Y:S04]  /*0720*/  LDS R21, [R2+0xf00] ;  /* 0x000f000002157984 */ /* 0x000e280000000800 */
[----:B------:R-:W5:Y:S01]  /*0730*/  LDS R12, [R2+0xf80] ;  /* 0x000f8000020c7984 */ /* 0x000f620000000800 */
[----:B------:R-:W-:-:S04]  /*0740*/  FFMA R24, R24, R13, R27 ;  /* 0x0000000d18187223 */ /* 0x000fc8000000001b */
[----:B-1----:R-:W-:-:S04]  /*0750*/  FFMA R23, R23, R14, R24 ;  /* 0x0000000e17177223 */ /* 0x002fc80000000018 */
[----:B--2---:R-:W-:-:S04]  /*0760*/  FFMA R15, R20, R15, R23 ;  /* 0x0000000f140f7223 */ /* 0x004fc80000000017 */
[----:B---3--:R-:W-:-:S04]  /*0770*/  FFMA R15, R8, R25, R15 ;  /* 0x00000019080f7223 */ /* 0x008fc8000000000f */
[----:B----4-:R-:W-:Y:S01]  /*0780*/  FFMA R22, R22, R9, R15 ;  /* 0x0000000916167223 */ /* 0x010fe2000000000f */
[----:B------:R-:W-:Y:S02]  /*0790*/  IADD3 R16, PT, PT, R16, 0x20, RZ ;  /* 0x0000002010107810 */ /* 0x000fe40007ffe0ff */
[----:B------:R-:W-:Y:S02]  /*07a0*/  IADD3 R6, PT, PT, R6, 0x20, RZ ;  /* 0x0000002006067810 */ /* 0x000fe40007ffe0ff */
[----:B------:R-:W-:Y:S01]  /*07b0*/  LEA R7, R0, R7, 0x5 ;  /* 0x0000000700077211 */ /* 0x000fe200078e28ff */
[----:B0-----:R-:W-:-:S04]  /*07c0*/  FFMA R21, R21, R10, R22 ;  /* 0x0000000a15157223 */ /* 0x001fc80000000016 */
[----:B-----5:R-:W-:Y:S01]  /*07d0*/  FFMA R21, R12, R11, R21 ;  /* 0x0000000b0c157223 */ /* 0x020fe20000000015 */
[----:B------:R-:W-:Y:S06]  /*07e0*/  BAR.SYNC.DEFER_BLOCKING 0x0 ;  /* 0x0000000000007b1d */ /* 0x000fec0000010000 */
[----:B------:R-:W-:Y:S05]  /*07f0*/  BRA.U UP0, `(.L_x_1) ;  /* 0xfffffff900847547 */ /* 0x000fea000b83ffff */
.L_x_0:
[----:B------:R-:W0:Y:S01]  /*0800*/  LDCU UR4, c[0x0][0x398] ;  /* 0x00007300ff0477ac */ /* 0x000e220008000800 */
[----:B------:R-:W-:-:S04]  /*0810*/  ISETP.GE.AND P0, PT, R18, UR14, PT ;  /* 0x0000000e12007c0c */ /* 0x000fc8000bf06270 */
[----:B0-----:R-:W-:-:S13]  /*0820*/  ISETP.GE.OR P0, PT, R19, UR4, P0 ;  /* 0x0000000413007c0c */ /* 0x001fda0008706670 */
[----:B------:R-:W-:Y:S05]  /*0830*/  @P0 EXIT ;  /* 0x000000000000094d */ /* 0x000fea0003800000 */
[----:B------:R-:W0:Y:S01]  /*0840*/  LDC.64 R2, c[0x0][0x390] ;  /* 0x0000e400ff027b82 */ /* 0x000e220000000a00 */
[----:B------:R-:W-:-:S04]  /*0850*/  IMAD R19, R19, UR14, R18 ;  /* 0x0000000e13137c24 */ /* 0x000fc8000f8e0212 */
[----:B0-----:R-:W-:-:S05]  /*0860*/  IMAD.WIDE R2, R19, 0x4, R2 ;  /* 0x0000000413027825 */ /* 0x001fca00078e0202 */
[----:B------:R-:W-:Y:S01]  /*0870*/  STG.E desc[UR8][R2.64], R21 ;  /* 0x0000001502007986 */ /* 0x000fe2000c101908 */
[----:B------:R-:W-:Y:S05]  /*0880*/  EXIT ;  /* 0x000000000000794d */ /* 0x000fea0003800000 */
.L_x_2:
[----:B------:R-:W-:-:S00]  /*0890*/  BRA `(.L_x_2) ;  /* 0xfffffffc00fc7947 */ /* 0x000fc0000383ffff */
[----:B------:R-:W-:-:S00]  /*08a0*/  NOP ;  /* 0x0000000000007918 */ /* 0x000fc00000000000 */
        /* <DEDUP_REMOVED lines=13> */
.L_x_3:


//--------------------- .nv.shared._Z9mm_kernelPfS_S_iii --------------------------
	.section	.nv.shared._Z9mm_kernelPfS_S_iii,"aw",@nobits
	.sectionflags	@""
	.align	4
.nv.shared._Z9mm_kernelPfS_S_iii:
	.zero		9216


//--------------------- .nv.shared.reserved.0     --------------------------
	.section	.nv.shared.reserved.0,"aw",@nobits
	.weak		__nv_reservedSMEM_offset_0_alias
	.size		__nv_reservedSMEM_offset_0_alias, 0, 64
	.other		__nv_reservedSMEM_offset_0_alias,@"STO_CUDA_RESERVED_SHARED STV_DEFAULT"
__nv_reservedSMEM_offset_0_alias:
	.zero		0
	.zero		64


//--------------------- .nv.constant0._Z9mm_kernelPfS_S_iii --------------------------
	.section	.nv.constant0._Z9mm_kernelPfS_S_iii,"a",@progbits
	.sectionflags	@""
	.align	4
.nv.constant0._Z9mm_kernelPfS_S_iii:
	.zero		932


//--------------------- SYMBOLS --------------------------

	.type		.nv.reservedSmem.offset0,@object
	.size		.nv.reservedSmem.offset0,0x4
	.type		.nv.reservedSmem.cap,@object
	.size		.nv.reservedSmem.cap,0x4
